	.headerflags	@"EF_CUDA_TEXMODE_UNIFIED EF_CUDA_64BIT_ADDRESS EF_CUDA_ACCELERATORS EF_CUDA_SM90 EF_CUDA_VIRTUAL_SM(EF_CUDA_SM90)"
	.elftype	@"ET_EXEC"


//--------------------- .nv.info                  --------------------------
	.section	.nv.info,"",@"SHT_CUDA_INFO"
	.align	4


	//----- nvinfo : EIATTR_REGCOUNT
	.align		4
        /*0000*/ 	.byte	0x04, 0x2f
        /*0002*/ 	.short	(.L_3 - .L_2)
	.align		4
.L_2:
        /*0004*/ 	.word	index@(triton_poi_fused_add_convolution_div_sqrt_31)
        /*0008*/ 	.word	0x00000028


	//----- nvinfo : EIATTR_MIN_STACK_SIZE
	.align		4
.L_3:
        /*000c*/ 	.byte	0x04, 0x12
        /*000e*/ 	.short	(.L_5 - .L_4)
	.align		4
.L_4:
        /*0010*/ 	.word	index@(triton_poi_fused_add_convolution_div_sqrt_31)
        /*0014*/ 	.word	0x00000000


	//----- nvinfo : EIATTR_FRAME_SIZE
	.align		4
.L_5:
        /*0018*/ 	.byte	0x04, 0x11
        /*001a*/ 	.short	(.L_7 - .L_6)
	.align		4
.L_6:
        /*001c*/ 	.word	index@(triton_poi_fused_add_convolution_div_sqrt_31)
        /*0020*/ 	.word	0x00000000


	//----- nvinfo : EIATTR_MIN_STACK_SIZE
	.align		4
.L_7:
        /*0024*/ 	.byte	0x04, 0x12
        /*0026*/ 	.short	(.L_9 - .L_8)
	.align		4
.L_8:
        /*0028*/ 	.word	index@(triton_poi_fused_add_convolution_div_sqrt_31)
        /*002c*/ 	.word	0x00000000
.L_9:


//--------------------- .nv.info.triton_poi_fused_add_convolution_div_sqrt_31 --------------------------
	.section	.nv.info.triton_poi_fused_add_convolution_div_sqrt_31,"",@"SHT_CUDA_INFO"
	.sectionflags	@""
	.align	4


	//----- nvinfo : EIATTR_CUDA_API_VERSION
	.align		4
        /*0000*/ 	.byte	0x04, 0x37
        /*0002*/ 	.short	(.L_11 - .L_10)
.L_10:
        /*0004*/ 	.word	0x0000007c


	//----- nvinfo : EIATTR_KPARAM_INFO
	.align		4
.L_11:
        /*0008*/ 	.byte	0x04, 0x17
        /*000a*/ 	.short	(.L_13 - .L_12)
.L_12:
        /*000c*/ 	.word	0x00000000
        /*0010*/ 	.short	0x0005
        /*0012*/ 	.short	0x0024
        /*0014*/ 	.byte	0x00, 0xf0, 0x11, 0x00


	//----- nvinfo : EIATTR_KPARAM_INFO
	.align		4
.L_13:
        /*0018*/ 	.byte	0x04, 0x17
        /*001a*/ 	.short	(.L_15 - .L_14)
.L_14:
        /*001c*/ 	.word	0x00000000
        /*0020*/ 	.short	0x0004
        /*0022*/ 	.short	0x0020
        /*0024*/ 	.byte	0x00, 0xf0, 0x11, 0x00


	//----- nvinfo : EIATTR_KPARAM_INFO
	.align		4
.L_15:
        /*0028*/ 	.byte	0x04, 0x17
        /*002a*/ 	.short	(.L_17 - .L_16)
.L_16:
        /*002c*/ 	.word	0x00000000
        /*0030*/ 	.short	0x0003
        /*0032*/ 	.short	0x0018
        /*0034*/ 	.byte	0x00, 0xf4, 0x21, 0x00


	//----- nvinfo : EIATTR_KPARAM_INFO
	.align		4
.L_17:
        /*0038*/ 	.byte	0x04, 0x17
        /*003a*/ 	.short	(.L_19 - .L_18)
.L_18:
        /*003c*/ 	.word	0x00000000
        /*0040*/ 	.short	0x0002
        /*0042*/ 	.short	0x0010
        /*0044*/ 	.byte	0x00, 0xf4, 0x21, 0x00


	//----- nvinfo : EIATTR_KPARAM_INFO
	.align		4
.L_19:
        /*0048*/ 	.byte	0x04, 0x17
        /*004a*/ 	.short	(.L_21 - .L_20)
.L_20:
        /*004c*/ 	.word	0x00000000
        /*0050*/ 	.short	0x0001
        /*0052*/ 	.short	0x0008
        /*0054*/ 	.byte	0x00, 0xf4, 0x21, 0x00


	//----- nvinfo : EIATTR_KPARAM_INFO
	.align		4
.L_21:
        /*0058*/ 	.byte	0x04, 0x17
        /*005a*/ 	.short	(.L_23 - .L_22)
.L_22:
        /*005c*/ 	.word	0x00000000
        /*0060*/ 	.short	0x0000
        /*0062*/ 	.short	0x0000
        /*0064*/ 	.byte	0x00, 0xf4, 0x21, 0x00


	//----- nvinfo : EIATTR_SPARSE_MMA_MASK
	.align		4
.L_23:
        /*0068*/ 	.byte	0x03, 0x50
        /*006a*/ 	.short	0x0000


	//----- nvinfo : EIATTR_MAXREG_COUNT
	.align		4
        /*006c*/ 	.byte	0x03, 0x1b
        /*006e*/ 	.short	0x00ff


	//----- nvinfo : EIATTR_EXIT_INSTR_OFFSETS
	.align		4
        /*0070*/ 	.byte	0x04, 0x1c
        /*0072*/ 	.short	(.L_25 - .L_24)


	//   ....[0]....
.L_24:
        /*0074*/ 	.word	0x00000e20


	//   ....[1]....
        /*0078*/ 	.word	0x00000e70


	//----- nvinfo : EIATTR_REQNTID
	.align		4
.L_25:
        /*007c*/ 	.byte	0x04, 0x10
        /*007e*/ 	.short	(.L_27 - .L_26)
.L_26:
        /*0080*/ 	.word	0x00000080
        /*0084*/ 	.word	0x00000001
        /*0088*/ 	.word	0x00000001


	//----- nvinfo : EIATTR_CBANK_PARAM_SIZE
	.align		4
.L_27:
        /*008c*/ 	.byte	0x03, 0x19
        /*008e*/ 	.short	0x0028


	//----- nvinfo : EIATTR_PARAM_CBANK
	.align		4
        /*0090*/ 	.byte	0x04, 0x0a
        /*0092*/ 	.short	(.L_29 - .L_28)
	.align		4
.L_28:
        /*0094*/ 	.word	index@(.nv.constant0.triton_poi_fused_add_convolution_div_sqrt_31)
        /*0098*/ 	.short	0x0210
        /*009a*/ 	.short	0x0028


	//----- nvinfo : EIATTR_SW_WAR
	.align		4
.L_29:
        /*009c*/ 	.byte	0x04, 0x36
        /*009e*/ 	.short	(.L_31 - .L_30)
.L_30:
        /*00a0*/ 	.word	0x00000008
.L_31:


//--------------------- .nv.callgraph             --------------------------
	.section	.nv.callgraph,"",@"SHT_CUDA_CALLGRAPH"
	.align	4
	.sectionentsize	8
	.align		4
        /*0000*/ 	.word	0x00000000
	.align		4
        /*0004*/ 	.word	0xffffffff
	.align		4
        /*0008*/ 	.word	0x00000000
	.align		4
        /*000c*/ 	.word	0xfffffffe
	.align		4
        /*0010*/ 	.word	0x00000000
	.align		4
        /*0014*/ 	.word	0xfffffffd
	.align		4
        /*0018*/ 	.word	0x00000000
	.align		4
        /*001c*/ 	.word	0xfffffffc


//--------------------- .nv.constant4             --------------------------
	.section	.nv.constant4,"a",@progbits
	.align	8
	.align		8
.nv.constant4:
        /*0000*/ 	.dword	_$_str
	.align		8
        /*0008*/ 	.dword	_$_str_$_2


//--------------------- .text.triton_poi_fused_add_convolution_div_sqrt_31 --------------------------
	.section	.text.triton_poi_fused_add_convolution_div_sqrt_31,"ax",@progbits
	.sectionflags	@"SHF_BARRIERS=1"
	.align	128
        .global         triton_poi_fused_add_convolution_div_sqrt_31
        .type           triton_poi_fused_add_convolution_div_sqrt_31,@function
        .size           triton_poi_fused_add_convolution_div_sqrt_31,(.L_x_1 - triton_poi_fused_add_convolution_div_sqrt_31)
        .other          triton_poi_fused_add_convolution_div_sqrt_31,@"STO_CUDA_ENTRY STV_DEFAULT"
triton_poi_fused_add_convolution_div_sqrt_31:
.text.triton_poi_fused_add_convolution_div_sqrt_31:
[----:B------:R-:W0:Y:S01]  /*0000*/  LDC R1, c[0x0][0x28] ;  /* 0x00000a00ff017b82 */ /* 0x000e220000000800 */
[----:B------:R-:W1:Y:S07]  /*0010*/  S2R R15, SR_TID.X ;  /* 0x00000000000f7919 */ /* 0x000e6e0000002100 */
[----:B------:R-:W2:Y:S01]  /*0020*/  LDC.64 R2, c[0x0][0x218] ;  /* 0x00008600ff027b82 */ /* 0x000ea20000000a00 */
[----:B------:R-:W-:Y:S01]  /*0030*/  IMAD.MOV.U32 R20, RZ, RZ, RZ ;  /* 0x000000ffff147224 */ /* 0x000fe200078e00ff */
[----:B------:R-:W-:Y:S01]  /*0040*/  ULDC.64 UR6, c[0x0][0x208] ;  /* 0x0000820000067ab9 */ /* 0x000fe20000000a00 */
[----:B------:R-:W3:Y:S01]  /*0050*/  S2R R0, SR_CTAID.Y ;  /* 0x0000000000007919 */ /* 0x000ee20000002600 */
[----:B------:R-:W-:Y:S01]  /*0060*/  HFMA2.MMA R18, -RZ, RZ, 0, 0 ;  /* 0x00000000ff127435 */ /* 0x000fe200000001ff */
[----:B------:R-:W-:Y:S01]  /*0070*/  IMAD.MOV.U32 R16, RZ, RZ, RZ ;  /* 0x000000ffff107224 */ /* 0x000fe200078e00ff */
[----:B------:R-:W4:Y:S01]  /*0080*/  S2R R12, SR_CTAID.X ;  /* 0x00000000000c7919 */ /* 0x000f220000002500 */
[----:B-1----:R-:W-:-:S02]  /*0090*/  SHF.R.U32.HI R5, RZ, 0x4, R15 ;  /* 0x00000004ff057819 */ /* 0x002fc4000001160f */
[----:B---3--:R-:W-:Y:S02]  /*00a0*/  SHF.L.U32 R14, R0, 0x6, RZ ;  /* 0x00000006000e7819 */ /* 0x008fe400000006ff */
[----:B------:R-:W-:Y:S02]  /*00b0*/  SHF.R.S32.HI R0, RZ, 0x19, R0 ;  /* 0x00000019ff007819 */ /* 0x000fe40000011400 */
[----:B------:R-:W-:Y:S01]  /*00c0*/  SGXT.U32 R5, R5, 0x3 ;  /* 0x000000030505781a */ /* 0x000fe20000000000 */
[----:B----4-:R-:W-:Y:S01]  /*00d0*/  IMAD.SHL.U32 R12, R12, 0x10, RZ ;  /* 0x000000100c0c7824 */ /* 0x010fe200078e00ff */
[----:B------:R-:W-:Y:S02]  /*00e0*/  SGXT R0, R0, 0x1 ;  /* 0x000000010000781a */ /* 0x000fe40000000200 */
[----:B------:R-:W-:Y:S02]  /*00f0*/  LOP3.LUT R27, R14, R5, RZ, 0xfc, !PT ;  /* 0x000000050e1b7212 */ /* 0x000fe400078efcff */
[----:B------:R-:W-:-:S02]  /*0100*/  LOP3.LUT R10, R14, 0x8, R5, 0xfe, !PT ;  /* 0x000000080e0a7812 */ /* 0x000fc400078efe05 */
[C---:B------:R-:W-:Y:S02]  /*0110*/  LEA.HI R17, R0.reuse, R27, RZ, 0x9 ;  /* 0x0000001b00117211 */ /* 0x040fe400078f48ff */
[----:B------:R-:W-:Y:S02]  /*0120*/  LOP3.LUT R13, R12, 0xf, R15, 0xf8, !PT ;  /* 0x0000000f0c0d7812 */ /* 0x000fe400078ef80f */
[----:B------:R-:W-:Y:S02]  /*0130*/  LOP3.LUT R11, R12, 0xf, R15, 0xf8, !PT ;  /* 0x0000000f0c0b7812 */ /* 0x000fe400078ef80f */
[----:B------:R-:W-:Y:S02]  /*0140*/  LEA.HI R5, R0, R10, RZ, 0x9 ;  /* 0x0000000a00057211 */ /* 0x000fe400078f48ff */
[----:B------:R-:W-:Y:S02]  /*0150*/  SHF.R.S32.HI R4, RZ, 0x9, R17 ;  /* 0x00000009ff047819 */ /* 0x000fe40000011411 */
[----:B------:R-:W-:-:S02]  /*0160*/  ISETP.GE.AND P0, PT, R13, 0x9, PT ;  /* 0x000000090d00780c */ /* 0x000fc40003f06270 */
[----:B------:R-:W-:Y:S01]  /*0170*/  SHF.R.S32.HI R6, RZ, 0x9, R5 ;  /* 0x00000009ff067819 */ /* 0x000fe20000011405 */
[----:B------:R-:W-:Y:S01]  /*0180*/  IMAD R5, R4, 0x9, R11 ;  /* 0x0000000904057824 */ /* 0x000fe200078e020b */
[----:B------:R-:W-:Y:S02]  /*0190*/  IADD3 R7, R17, 0x10, RZ ;  /* 0x0000001011077810 */ /* 0x000fe40007ffe0ff */
[----:B------:R-:W-:Y:S01]  /*01a0*/  IADD3 R19, R17, 0x18, RZ ;  /* 0x0000001811137810 */ /* 0x000fe20007ffe0ff */
[----:B--2---:R-:W-:Y:S01]  /*01b0*/  IMAD.WIDE R4, R5, 0x4, R2 ;  /* 0x0000000405047825 */ /* 0x004fe200078e0202 */
[----:B------:R-:W-:Y:S02]  /*01c0*/  SHF.R.S32.HI R8, RZ, 0x9, R7 ;  /* 0x00000009ff087819 */ /* 0x000fe40000011407 */
[----:B------:R-:W-:Y:S01]  /*01d0*/  SHF.R.S32.HI R24, RZ, 0x9, R19 ;  /* 0x00000009ff187819 */ /* 0x000fe20000011413 */
[--C-:B------:R-:W-:Y:S01]  /*01e0*/  IMAD R7, R6, 0x9, R11.reuse ;  /* 0x0000000906077824 */ /* 0x100fe200078e020b */
[----:B------:R-:W-:Y:S01]  /*01f0*/  IADD3 R19, R17, 0x30, RZ ;  /* 0x0000003011137810 */ /* 0x000fe20007ffe0ff */
[----:B------:R-:W-:Y:S01]  /*0200*/  IMAD R9, R8, 0x9, R11 ;  /* 0x0000000908097824 */ /* 0x000fe200078e020b */
[----:B------:R1:W2:Y:S01]  /*0210*/  @!P0 LDG.E.EL R20, desc[UR6][R4.64] ;  /* 0x0000000604148981 */ /* 0x0002a2000c2e1900 */
[----:B------:R-:W-:Y:S01]  /*0220*/  VIADD R21, R17, 0x20 ;  /* 0x0000002011157836 */ /* 0x000fe20000000000 */
[----:B------:R-:W-:Y:S01]  /*0230*/  IADD3 R23, R17, 0x28, RZ ;  /* 0x0000002811177810 */ /* 0x000fe20007ffe0ff */
[----:B------:R-:W-:Y:S01]  /*0240*/  IMAD.WIDE R8, R9, 0x4, R2 ;  /* 0x0000000409087825 */ /* 0x000fe200078e0202 */
[----:B------:R-:W-:-:S03]  /*0250*/  IADD3 R17, R17, 0x38, RZ ;  /* 0x0000003811117810 */ /* 0x000fc60007ffe0ff */
[----:B------:R-:W-:-:S04]  /*0260*/  IMAD.WIDE R6, R7, 0x4, R2 ;  /* 0x0000000407067825 */ /* 0x000fc800078e0202 */
[----:B-1----:R-:W-:Y:S01]  /*0270*/  IMAD R5, R24, 0x9, R11 ;  /* 0x0000000918057824 */ /* 0x002fe200078e020b */
[----:B------:R-:W-:Y:S01]  /*0280*/  SHF.R.S32.HI R24, RZ, 0x9, R19 ;  /* 0x00000009ff187819 */ /* 0x000fe20000011413 */
[----:B------:R1:W3:Y:S01]  /*0290*/  @!P0 LDG.E.EL R16, desc[UR6][R8.64] ;  /* 0x0000000608108981 */ /* 0x0002e2000c2e1900 */
[----:B------:R-:W-:Y:S02]  /*02a0*/  SHF.R.S32.HI R26, RZ, 0x9, R21 ;  /* 0x00000009ff1a7819 */ /* 0x000fe40000011415 */
[----:B------:R-:W-:Y:S01]  /*02b0*/  SHF.R.S32.HI R28, RZ, 0x9, R23 ;  /* 0x00000009ff1c7819 */ /* 0x000fe20000011417 */
[----:B------:R-:W-:Y:S01]  /*02c0*/  IMAD R29, R24, 0x9, R11 ;  /* 0x00000009181d7824 */ /* 0x000fe200078e020b */
[----:B------:R-:W-:Y:S01]  /*02d0*/  SHF.R.S32.HI R24, RZ, 0x9, R17 ;  /* 0x00000009ff187819 */ /* 0x000fe20000011411 */
[----:B------:R4:W5:Y:S01]  /*02e0*/  @!P0 LDG.E.EL R18, desc[UR6][R6.64] ;  /* 0x0000000606128981 */ /* 0x000962000c2e1900 */
[----:B------:R-:W-:Y:S02]  /*02f0*/  IMAD.MOV.U32 R25, RZ, RZ, RZ ;  /* 0x000000ffff197224 */ /* 0x000fe400078e00ff */
[----:B-1----:R-:W-:-:S02]  /*0300*/  IMAD R9, R28, 0x9, R11 ;  /* 0x000000091c097824 */ /* 0x002fc400078e020b */
[--C-:B------:R-:W-:Y:S02]  /*0310*/  IMAD R31, R24, 0x9, R11.reuse ;  /* 0x00000009181f7824 */ /* 0x100fe400078e020b */
[----:B----4-:R-:W-:Y:S02]  /*0320*/  IMAD R7, R26, 0x9, R11 ;  /* 0x000000091a077824 */ /* 0x010fe400078e020b */
[----:B------:R-:W-:-:S04]  /*0330*/  IMAD.WIDE R4, R5, 0x4, R2 ;  /* 0x0000000405047825 */ /* 0x000fc800078e0202 */
[----:B------:R-:W-:-:S04]  /*0340*/  IMAD.WIDE R6, R7, 0x4, R2 ;  /* 0x0000000407067825 */ /* 0x000fc800078e0202 */
[--C-:B------:R-:W-:Y:S01]  /*0350*/  IMAD.WIDE R8, R9, 0x4, R2.reuse ;  /* 0x0000000409087825 */ /* 0x100fe200078e0202 */
[----:B------:R-:W4:Y:S03]  /*0360*/  @!P0 LDG.E.EL R25, desc[UR6][R6.64] ;  /* 0x0000000606198981 */ /* 0x000f26000c2e1900 */
[----:B------:R-:W-:-:S04]  /*0370*/  IMAD.WIDE R28, R29, 0x4, R2 ;  /* 0x000000041d1c7825 */ /* 0x000fc800078e0202 */
[----:B------:R-:W-:Y:S02]  /*0380*/  IMAD.WIDE R30, R31, 0x4, R2 ;  /* 0x000000041f1e7825 */ /* 0x000fe400078e0202 */
[----:B------:R-:W1:Y:S01]  /*0390*/  LDC.64 R2, c[0x0][0x210] ;  /* 0x00008400ff027b82 */ /* 0x000e620000000a00 */
[----:B------:R-:W-:Y:S02]  /*03a0*/  CS2R R22, SRZ ;  /* 0x0000000000167805 */ /* 0x000fe4000001ff00 */
[----:B------:R-:W-:-:S04]  /*03b0*/  MOV R24, RZ ;  /* 0x000000ff00187202 */ /* 0x000fc80000000f00 */
[----:B------:R1:W4:Y:S01]  /*03c0*/  @!P0 LDG.E.EL R22, desc[UR6][R4.64] ;  /* 0x0000000604168981 */ /* 0x000322000c2e1900 */
[----:B------:R-:W-:Y:S02]  /*03d0*/  IMAD.MOV.U32 R19, RZ, RZ, RZ ;  /* 0x000000ffff137224 */ /* 0x000fe400078e00ff */
[--C-:B------:R-:W-:Y:S01]  /*03e0*/  IMAD R27, R27, 0x9, R13.reuse ;  /* 0x000000091b1b7824 */ /* 0x100fe200078e020d */
[----:B------:R-:W4:Y:S01]  /*03f0*/  @!P0 LDG.E.EL R24, desc[UR6][R30.64] ;  /* 0x000000061e188981 */ /* 0x000f22000c2e1900 */
[----:B------:R-:W-:-:S03]  /*0400*/  IMAD R13, R10, 0x9, R13 ;  /* 0x000000090a0d7824 */ /* 0x000fc600078e020d */
[----:B------:R1:W4:Y:S01]  /*0410*/  @!P0 LDG.E.EL R19, desc[UR6][R28.64] ;  /* 0x000000061c138981 */ /* 0x000322000c2e1900 */
[----:B------:R-:W-:Y:S01]  /*0420*/  HFMA2.MMA R21, -RZ, RZ, 0, 0 ;  /* 0x00000000ff157435 */ /* 0x000fe200000001ff */
[----:B------:R-:W-:Y:S01]  /*0430*/  VIADD R17, R27, 0x90 ;  /* 0x000000901b117836 */ /* 0x000fe20000000000 */
[----:B------:R-:W-:Y:S01]  /*0440*/  HFMA2.MMA R26, -RZ, RZ, 0, 0 ;  /* 0x00000000ff1a7435 */ /* 0x000fe200000001ff */
[----:B------:R1:W4:Y:S02]  /*0450*/  @!P0 LDG.E.EL R23, desc[UR6][R8.64] ;  /* 0x0000000608178981 */ /* 0x000324000c2e1900 */
[----:B01----:R-:W-:Y:S01]  /*0460*/  IMAD.WIDE R4, R13, 0x4, R2 ;  /* 0x000000040d047825 */ /* 0x003fe200078e0202 */
[----:B------:R-:W-:-:S03]  /*0470*/  MOV R28, RZ ;  /* 0x000000ff001c7202 */ /* 0x000fc60000000f00 */
[----:B------:R-:W-:-:S03]  /*0480*/  IMAD.WIDE R6, R17, 0x4, R2 ;  /* 0x0000000411067825 */ /* 0x000fc600078e0202 */
[----:B------:R-:W4:Y:S01]  /*0490*/  @!P0 LDG.E.EL R28, desc[UR6][R4.64] ;  /* 0x00000006041c8981 */ /* 0x000f22000c2e1900 */
[--C-:B------:R-:W-:Y:S01]  /*04a0*/  IMAD.WIDE R8, R27, 0x4, R2.reuse ;  /* 0x000000041b087825 */ /* 0x100fe200078e0202 */
[----:B------:R-:W-:Y:S02]  /*04b0*/  IADD3 R33, R27, 0x120, RZ ;  /* 0x000001201b217810 */ /* 0x000fe40007ffe0ff */
[----:B------:R-:W4:Y:S04]  /*04c0*/  @!P0 LDG.E.EL R26, desc[UR6][R6.64] ;  /* 0x00000006061a8981 */ /* 0x000f28000c2e1900 */
[----:B------:R0:W4:Y:S01]  /*04d0*/  @!P0 LDG.E.EL R21, desc[UR6][R8.64] ;  /* 0x0000000608158981 */ /* 0x000122000c2e1900 */
[----:B------:R-:W-:Y:S02]  /*04e0*/  IMAD.MOV.U32 R30, RZ, RZ, RZ ;  /* 0x000000ffff1e7224 */ /* 0x000fe400078e00ff */
[----:B------:R-:W-:Y:S01]  /*04f0*/  IMAD.WIDE R10, R33, 0x4, R2 ;  /* 0x00000004210a7825 */ /* 0x000fe200078e0202 */
[----:B------:R-:W-:-:S03]  /*0500*/  MOV R32, RZ ;  /* 0x000000ff00207202 */ /* 0x000fc60000000f00 */
[----:B------:R-:W-:Y:S01]  /*0510*/  VIADD R29, R27, 0xd8 ;  /* 0x000000d81b1d7836 */ /* 0x000fe20000000000 */
[----:B------:R-:W4:Y:S03]  /*0520*/  @!P0 LDG.E.EL R30, desc[UR6][R10.64] ;  /* 0x000000060a1e8981 */ /* 0x000f26000c2e1900 */
[--C-:B0-----:R-:W-:Y:S01]  /*0530*/  IMAD.WIDE R8, R29, 0x4, R2.reuse ;  /* 0x000000041d087825 */ /* 0x101fe200078e0202 */
[----:B------:R-:W-:Y:S02]  /*0540*/  IADD3 R31, R27, 0x168, RZ ;  /* 0x000001681b1f7810 */ /* 0x000fe40007ffe0ff */
[----:B------:R-:W-:Y:S01]  /*0550*/  IADD3 R37, R27, 0x1f8, RZ ;  /* 0x000001f81b257810 */ /* 0x000fe20007ffe0ff */
[----:B------:R-:W-:Y:S01]  /*0560*/  VIADD R35, R27, 0x1b0 ;  /* 0x000001b01b237836 */ /* 0x000fe20000000000 */
[----:B------:R0:W4:Y:S01]  /*0570*/  @!P0 LDG.E.EL R32, desc[UR6][R8.64] ;  /* 0x0000000608208981 */ /* 0x000122000c2e1900 */
[----:B------:R-:W-:Y:S01]  /*0580*/  MOV R36, RZ ;  /* 0x000000ff00247202 */ /* 0x000fe20000000f00 */
[----:B------:R-:W-:Y:S01]  /*0590*/  HFMA2.MMA R34, -RZ, RZ, 0, 0 ;  /* 0x00000000ff227435 */ /* 0x000fe200000001ff */
[----:B------:R-:W-:-:S04]  /*05a0*/  IMAD.WIDE R4, R31, 0x4, R2 ;  /* 0x000000041f047825 */ /* 0x000fc800078e0202 */
[----:B------:R-:W-:-:S04]  /*05b0*/  IMAD.WIDE R6, R35, 0x4, R2 ;  /* 0x0000000423067825 */ /* 0x000fc800078e0202 */
[----:B0-----:R-:W-:Y:S01]  /*05c0*/  IMAD.MOV.U32 R8, RZ, RZ, RZ ;  /* 0x000000ffff087224 */ /* 0x001fe200078e00ff */
[----:B------:R0:W4:Y:S01]  /*05d0*/  @!P0 LDG.E.EL R36, desc[UR6][R6.64] ;  /* 0x0000000606248981 */ /* 0x000122000c2e1900 */
[----:B------:R-:W-:-:S03]  /*05e0*/  IMAD.WIDE R2, R37, 0x4, R2 ;  /* 0x0000000425027825 */ /* 0x000fc600078e0202 */
[----:B------:R1:W4:Y:S04]  /*05f0*/  @!P0 LDG.E.EL R34, desc[UR6][R4.64] ;  /* 0x0000000604228981 */ /* 0x000328000c2e1900 */
[----:B------:R1:W4:Y:S01]  /*0600*/  @!P0 LDG.E.EL R8, desc[UR6][R2.64] ;  /* 0x0000000602088981 */ /* 0x000322000c2e1900 */
[----:B------:R-:W1:Y:S01]  /*0610*/  S2UR UR5, SR_CgaCtaId ;  /* 0x00000000000579c3 */ /* 0x000e620000008800 */
[----:B0-----:R-:W-:Y:S02]  /*0620*/  SHF.L.U32 R7, R15, 0x6, RZ ;  /* 0x000000060f077819 */ /* 0x001fe400000006ff */
[----:B------:R-:W-:Y:S02]  /*0630*/  SHF.R.U32.HI R11, RZ, 0x4, R15 ;  /* 0x00000004ff0b7819 */ /* 0x000fe4000001160f */
[----:B------:R-:W-:-:S02]  /*0640*/  LOP3.LUT R10, R7, 0x3c0, RZ, 0xc0, !PT ;  /* 0x000003c0070a7812 */ /* 0x000fc400078ec0ff */
[----:B------:R-:W-:Y:S01]  /*0650*/  SGXT.U32 R11, R11, 0x3 ;  /* 0x000000030b0b781a */ /* 0x000fe20000000000 */
[----:B------:R-:W-:-:S03]  /*0660*/  UMOV UR4, 0x400 ;  /* 0x0000040000047882 */ /* 0x000fc60000000000 */
[----:B------:R-:W-:-:S04]  /*0670*/  LOP3.LUT R11, R10, R11, RZ, 0xfc, !PT ;  /* 0x0000000b0a0b7212 */ /* 0x000fc800078efcff */
[----:B------:R-:W-:Y:S01]  /*0680*/  LEA.HI R11, R10, R11, RZ, 0x1c ;  /* 0x0000000b0a0b7211 */ /* 0x000fe200078fe0ff */
[----:B-1----:R-:W-:Y:S01]  /*0690*/  UPRMT UR4, UR5, 0x654, UR4 ;  /* 0x0000065405047896 */ /* 0x002fe20008000004 */
[----:B--2---:R-:W0:Y:S08]  /*06a0*/  MUFU.SQRT R20, R20 ;  /* 0x0000001400147308 */ /* 0x004e300000002000 */
[----:B---3--:R-:W1:Y:S08]  /*06b0*/  MUFU.SQRT R16, R16 ;  /* 0x0000001000107308 */ /* 0x008e700000002000 */
[----:B-----5:R-:W2:Y:S01]  /*06c0*/  MUFU.SQRT R18, R18 ;  /* 0x0000001200127308 */ /* 0x020ea20000002000 */
[----:B0-----:R-:W-:Y:S01]  /*06d0*/  FADD R5, R20, 1.00000001335143196e-10 ;  /* 0x2edbe6ff14057421 */ /* 0x001fe20000000000 */
[----:B-1----:R-:W-:-:S04]  /*06e0*/  FADD R6, R16, 1.00000001335143196e-10 ;  /* 0x2edbe6ff10067421 */ /* 0x002fc80000000000 */
[----:B------:R-:W-:Y:S02]  /*06f0*/  FSETP.GT.AND P6, PT, R5, 8.50705917302346158658e+37, PT ;  /* 0x7e8000000500780b */ /* 0x000fe40003fc4000 */
[----:B----4-:R-:W0:Y:S01]  /*0700*/  MUFU.SQRT R9, R25 ;  /* 0x0000001900097308 */ /* 0x010e220000002000 */
[----:B--2---:R-:W-:Y:S01]  /*0710*/  FADD R2, R18, 1.00000001335143196e-10 ;  /* 0x2edbe6ff12027421 */ /* 0x004fe20000000000 */
[----:B------:R-:W-:-:S04]  /*0720*/  FSETP.GT.AND P2, PT, R6, 8.50705917302346158658e+37, PT ;  /* 0x7e8000000600780b */ /* 0x000fc80003f44000 */
[----:B------:R-:W-:Y:S02]  /*0730*/  FSETP.GT.AND P1, PT, R2, 8.50705917302346158658e+37, PT ;  /* 0x7e8000000200780b */ /* 0x000fe40003f24000 */
[----:B------:R-:W1:Y:S01]  /*0740*/  MUFU.SQRT R22, R22 ;  /* 0x0000001600167308 */ /* 0x000e620000002000 */
[----:B0-----:R-:W-:Y:S02]  /*0750*/  FADD R7, R9, 1.00000001335143196e-10 ;  /* 0x2edbe6ff09077421 */ /* 0x001fe40000000000 */
[----:B------:R-:W-:-:S04]  /*0760*/  @P6 FMUL R5, R5, 0.25 ;  /* 0x3e80000005056820 */ /* 0x000fc80000400000 */
[----:B------:R-:W-:Y:S01]  /*0770*/  @P2 FMUL R6, R6, 0.25 ;  /* 0x3e80000006062820 */ /* 0x000fe20000400000 */
[----:B------:R-:W-:Y:S01]  /*0780*/  FSETP.GT.AND P4, PT, R7, 8.50705917302346158658e+37, PT ;  /* 0x7e8000000700780b */ /* 0x000fe20003f84000 */
[----:B------:R-:W-:Y:S08]  /*0790*/  MUFU.SQRT R24, R24 ;  /* 0x0000001800187308 */ /* 0x000ff00000002000 */
[----:B------:R-:W0:Y:S01]  /*07a0*/  MUFU.SQRT R19, R19 ;  /* 0x0000001300137308 */ /* 0x000e220000002000 */
[----:B-1----:R-:W-:Y:S01]  /*07b0*/  FADD R3, R22, 1.00000001335143196e-10 ;  /* 0x2edbe6ff16037421 */ /* 0x002fe20000000000 */
[----:B------:R-:W-:-:S06]  /*07c0*/  @P1 FMUL R2, R2, 0.25 ;  /* 0x3e80000002021820 */ /* 0x000fcc0000400000 */
[----:B------:R1:W2:Y:S01]  /*07d0*/  MUFU.SQRT R4, R23 ;  /* 0x0000001700047308 */ /* 0x0002a20000002000 */
[----:B------:R-:W-:-:S07]  /*07e0*/  FSETP.GT.AND P3, PT, R3, 8.50705917302346158658e+37, PT ;  /* 0x7e8000000300780b */ /* 0x000fce0003f64000 */
[----:B------:R3:W-:Y:S01]  /*07f0*/  MUFU.RCP R25, R5 ;  /* 0x0000000500197308 */ /* 0x0007e20000001000 */
[----:B-1----:R-:W-:Y:S01]  /*0800*/  LEA R23, R11, UR4, 0x2 ;  /* 0x000000040b177c11 */ /* 0x002fe2000f8e10ff */
[----:B------:R-:W-:Y:S01]  /*0810*/  FMUL R10, R21, 0.25 ;  /* 0x3e800000150a7820 */ /* 0x000fe20000400000 */
[----:B------:R-:W-:-:S05]  /*0820*/  @P4 FMUL R7, R7, 0.25 ;  /* 0x3e80000007074820 */ /* 0x000fca0000400000 */
[----:B------:R-:W1:Y:S01]  /*0830*/  MUFU.RCP R6, R6 ;  /* 0x0000000600067308 */ /* 0x000e620000001000 */
[----:B---3--:R-:W-:Y:S01]  /*0840*/  FMUL R5, R28, 0.25 ;  /* 0x3e8000001c057820 */ /* 0x008fe20000400000 */
[----:B------:R-:W-:Y:S01]  /*0850*/  FMUL R16, R26, 0.25 ;  /* 0x3e8000001a107820 */ /* 0x000fe20000400000 */
[----:B0-----:R-:W-:-:S03]  /*0860*/  FADD R19, R19, 1.00000001335143196e-10 ;  /* 0x2edbe6ff13137421 */ /* 0x001fc60000000000 */
[----:B------:R-:W-:Y:S01]  /*0870*/  FSEL R11, R5, R28, P1 ;  /* 0x0000001c050b7208 */ /* 0x000fe20000800000 */
[----:B------:R-:W-:Y:S01]  /*0880*/  FADD R5, R24, 1.00000001335143196e-10 ;  /* 0x2edbe6ff18057421 */ /* 0x000fe20000000000 */
[----:B------:R-:W0:Y:S01]  /*0890*/  MUFU.RCP R2, R2 ;  /* 0x0000000200027308 */ /* 0x000e220000001000 */
[----:B--2---:R-:W-:Y:S01]  /*08a0*/  FADD R4, R4, 1.00000001335143196e-10 ;  /* 0x2edbe6ff04047421 */ /* 0x004fe20000000000 */
[----:B------:R2:W-:Y:S01]  /*08b0*/  STS [R23], R21 ;  /* 0x0000001517007388 */ /* 0x0005e20000000800 */
[----:B------:R-:W-:Y:S02]  /*08c0*/  FSEL R10, R10, R21, P6 ;  /* 0x000000150a0a7208 */ /* 0x000fe40003000000 */
[----:B------:R-:W-:Y:S01]  /*08d0*/  FSETP.GT.AND P1, PT, R5, 8.50705917302346158658e+37, PT ;  /* 0x7e8000000500780b */ /* 0x000fe20003f24000 */
[----:B------:R-:W-:Y:S01]  /*08e0*/  @P3 FMUL R3, R3, 0.25 ;  /* 0x3e80000003033820 */ /* 0x000fe20000400000 */
[----:B------:R-:W-:Y:S01]  /*08f0*/  FSETP.GT.AND P6, PT, R19, 8.50705917302346158658e+37, PT ;  /* 0x7e8000001300780b */ /* 0x000fe20003fc4000 */
[----:B------:R-:W3:Y:S01]  /*0900*/  MUFU.RCP R7, R7 ;  /* 0x0000000700077308 */ /* 0x000ee20000001000 */
[----:B--2---:R-:W-:-:S02]  /*0910*/  FSEL R21, R16, R26, P2 ;  /* 0x0000001a10157208 */ /* 0x004fc40001000000 */
[----:B------:R-:W-:-:S05]  /*0920*/  FSETP.GT.AND P5, PT, R4, 8.50705917302346158658e+37, PT ;  /* 0x7e8000000400780b */ /* 0x000fca0003fa4000 */
[----:B------:R2:W4:Y:S01]  /*0930*/  MUFU.RCP R9, R3 ;  /* 0x0000000300097308 */ /* 0x0005220000001000 */
[----:B-1----:R-:W-:Y:S01]  /*0940*/  FMUL R6, R6, R21 ;  /* 0x0000001506067220 */ /* 0x002fe20000400000 */
[----:B------:R-:W-:Y:S01]  /*0950*/  FMUL R21, R30, 0.25 ;  /* 0x3e8000001e157820 */ /* 0x000fe20000400000 */
[----:B0-----:R-:W-:Y:S01]  /*0960*/  FMUL R24, R2, R11 ;  /* 0x0000000b02187220 */ /* 0x001fe20000400000 */
[----:B------:R-:W-:Y:S01]  /*0970*/  FMUL R11, R32, 0.25 ;  /* 0x3e800000200b7820 */ /* 0x000fe20000400000 */
[----:B------:R-:W-:Y:S02]  /*0980*/  @P1 FMUL R5, R5, 0.25 ;  /* 0x3e80000005051820 */ /* 0x000fe40000400000 */
[----:B------:R-:W-:Y:S01]  /*0990*/  FSEL R16, R21, R30, P4 ;  /* 0x0000001e15107208 */ /* 0x000fe20002000000 */
[----:B--2---:R-:W0:Y:S01]  /*09a0*/  LDC.64 R2, c[0x0][0x220] ;  /* 0x00008800ff027b82 */ /* 0x004e220000000a00 */
[----:B------:R-:W-:Y:S01]  /*09b0*/  @P6 FMUL R19, R19, 0.25 ;  /* 0x3e80000013136820 */ /* 0x000fe20000400000 */
[----:B------:R-:W-:Y:S01]  /*09c0*/  FMUL R25, R25, R10 ;  /* 0x0000000a19197220 */ /* 0x000fe20000400000 */
[----:B------:R-:W-:Y:S01]  /*09d0*/  FSEL R10, R11, R32, P3 ;  /* 0x000000200b0a7208 */ /* 0x000fe20001800000 */
[----:B---3--:R-:W-:Y:S01]  /*09e0*/  FMUL R7, R7, R16 ;  /* 0x0000001007077220 */ /* 0x008fe20000400000 */
[----:B------:R-:W-:Y:S01]  /*09f0*/  @P5 FMUL R4, R4, 0.25 ;  /* 0x3e80000004045820 */ /* 0x000fe20000400000 */
[----:B------:R-:W1:Y:S01]  /*0a00*/  MUFU.RCP R16, R5 ;  /* 0x0000000500107308 */ /* 0x000e620000001000 */
[----:B------:R-:W-:Y:S01]  /*0a10*/  FMUL R21, R36, 0.25 ;  /* 0x3e80000024157820 */ /* 0x000fe20000400000 */
[----:B----4-:R-:W-:Y:S01]  /*0a20*/  FMUL R9, R9, R10 ;  /* 0x0000000a09097220 */ /* 0x010fe20000400000 */
[----:B------:R-:W-:-:S05]  /*0a30*/  FMUL R10, R8, 0.25 ;  /* 0x3e800000080a7820 */ /* 0x000fca0000400000 */
[----:B------:R-:W2:Y:S01]  /*0a40*/  MUFU.RCP R19, R19 ;  /* 0x0000001300137308 */ /* 0x000ea20000001000 */
[----:B------:R-:W-:-:S07]  /*0a50*/  FMUL R11, R34, 0.25 ;  /* 0x3e800000220b7820 */ /* 0x000fce0000400000 */
[----:B------:R3:W4:Y:S01]  /*0a60*/  MUFU.RCP R18, R4 ;  /* 0x0000000400127308 */ /* 0x0007220000001000 */
[----:B------:R-:W-:Y:S01]  /*0a70*/  FSEL R11, R11, R34, P5 ;  /* 0x000000220b0b7208 */ /* 0x000fe20002800000 */
[----:B------:R1:W-:Y:S01]  /*0a80*/  STS [R23+0x80], R30 ;  /* 0x0000801e17007388 */ /* 0x0003e20000000800 */
[----:B---3--:R-:W-:Y:S02]  /*0a90*/  FSEL R4, R21, R36, P6 ;  /* 0x0000002415047208 */ /* 0x008fe40003000000 */
[----:B------:R-:W-:Y:S01]  /*0aa0*/  FSEL R21, R10, R8, P1 ;  /* 0x000000080a157208 */ /* 0x000fe20000800000 */
[----:B------:R3:W-:Y:S04]  /*0ab0*/  STS [R23+0x60], R32 ;  /* 0x0000602017007388 */ /* 0x0007e80000000800 */
[----:B-1----:R-:W-:Y:S01]  /*0ac0*/  FMUL R30, R16, R21 ;  /* 0x00000015101e7220 */ /* 0x002fe20000400000 */
[----:B------:R-:W-:Y:S01]  /*0ad0*/  SHF.R.U32.HI R16, RZ, 0x2, R15 ;  /* 0x00000002ff107819 */ /* 0x000fe2000001160f */
[----:B--2---:R-:W-:Y:S01]  /*0ae0*/  FMUL R19, R19, R4 ;  /* 0x0000000413137220 */ /* 0x004fe20000400000 */
[----:B----4-:R-:W-:Y:S01]  /*0af0*/  FMUL R18, R18, R11 ;  /* 0x0000000b12127220 */ /* 0x010fe20000400000 */
[----:B0-----:R-:W-:Y:S01]  /*0b00*/  IMAD.WIDE R4, R27, 0x4, R2 ;  /* 0x000000041b047825 */ /* 0x001fe200078e0202 */
[----:B---3--:R-:W-:-:S03]  /*0b10*/  LOP3.LUT R32, R16, 0x1c, RZ, 0xc0, !PT ;  /* 0x0000001c10207812 */ /* 0x008fc600078ec0ff */
[--C-:B------:R-:W-:Y:S01]  /*0b20*/  IMAD.WIDE R10, R13, 0x4, R2.reuse ;  /* 0x000000040d0a7825 */ /* 0x100fe200078e0202 */
[----:B------:R0:W-:Y:S03]  /*0b30*/  STS [R23+0x20], R28 ;  /* 0x0000201c17007388 */ /* 0x0001e60000000800 */
[--C-:B------:R-:W-:Y:S01]  /*0b40*/  IMAD.WIDE R16, R17, 0x4, R2.reuse ;  /* 0x0000000411107825 */ /* 0x100fe200078e0202 */
[----:B------:R1:W-:Y:S03]  /*0b50*/  STS [R23+0x40], R26 ;  /* 0x0000401a17007388 */ /* 0x0003e60000000800 */
[--C-:B------:R-:W-:Y:S01]  /*0b60*/  IMAD.WIDE R20, R29, 0x4, R2.reuse ;  /* 0x000000041d147825 */ /* 0x100fe200078e0202 */
[----:B------:R-:W-:Y:S04]  /*0b70*/  STS [R23+0xa0], R34 ;  /* 0x0000a02217007388 */ /* 0x000fe80000000800 */
[----:B------:R-:W-:Y:S01]  /*0b80*/  STS [R23+0xc0], R36 ;  /* 0x0000c02417007388 */ /* 0x000fe20000000800 */
[----:B0-----:R-:W-:-:S03]  /*0b90*/  IMAD.WIDE R28, R35, 0x4, R2 ;  /* 0x00000004231c7825 */ /* 0x001fc600078e0202 */
[----:B------:R0:W-:Y:S01]  /*0ba0*/  STS [R23+0xe0], R8 ;  /* 0x0000e00817007388 */ /* 0x0001e20000000800 */
[----:B-1----:R-:W-:-:S03]  /*0bb0*/  IMAD.WIDE R26, R31, 0x4, R2 ;  /* 0x000000041f1a7825 */ /* 0x002fc600078e0202 */
[----:B------:R1:W-:Y:S04]  /*0bc0*/  @!P0 STG.E desc[UR6][R4.64], R25 ;  /* 0x0000001904008986 */ /* 0x0003e8000c101906 */
[----:B------:R2:W-:Y:S01]  /*0bd0*/  @!P0 STG.E desc[UR6][R10.64], R24 ;  /* 0x000000180a008986 */ /* 0x0005e2000c101906 */
[----:B0-----:R-:W-:-:S03]  /*0be0*/  IMAD.WIDE R22, R33, 0x4, R2 ;  /* 0x0000000421167825 */ /* 0x001fc600078e0202 */
[----:B------:R-:W-:Y:S01]  /*0bf0*/  @!P0 STG.E desc[UR6][R16.64], R6 ;  /* 0x0000000610008986 */ /* 0x000fe2000c101906 */
[----:B------:R-:W-:-:S03]  /*0c00*/  IMAD.WIDE R2, R37, 0x4, R2 ;  /* 0x0000000425027825 */ /* 0x000fc600078e0202 */
[----:B------:R-:W-:Y:S04]  /*0c10*/  @!P0 STG.E desc[UR6][R20.64], R9 ;  /* 0x0000000914008986 */ /* 0x000fe8000c101906 */
[----:B------:R0:W-:Y:S04]  /*0c20*/  @!P0 STG.E desc[UR6][R22.64], R7 ;  /* 0x0000000716008986 */ /* 0x0001e8000c101906 */
[----:B------:R-:W-:Y:S04]  /*0c30*/  @!P0 STG.E desc[UR6][R26.64], R18 ;  /* 0x000000121a008986 */ /* 0x000fe8000c101906 */
[----:B------:R-:W-:Y:S04]  /*0c40*/  @!P0 STG.E desc[UR6][R28.64], R19 ;  /* 0x000000131c008986 */ /* 0x000fe8000c101906 */
[----:B------:R3:W-:Y:S01]  /*0c50*/  @!P0 STG.E desc[UR6][R2.64], R30 ;  /* 0x0000001e02008986 */ /* 0x0007e2000c101906 */
[----:B------:R-:W-:-:S04]  /*0c60*/  SHF.L.U32 R13, R15, 0x2, RZ ;  /* 0x000000020f0d7819 */ /* 0x000fc800000006ff */
[----:B------:R-:W-:-:S05]  /*0c70*/  LOP3.LUT R13, R13, 0x1fc, RZ, 0xc0, !PT ;  /* 0x000001fc0d0d7812 */ /* 0x000fca00078ec0ff */
[----:B------:R-:W-:-:S05]  /*0c80*/  IMAD.IADD R32, R13, 0x1, R32 ;  /* 0x000000010d207824 */ /* 0x000fca00078e0220 */
[----:B------:R-:W-:Y:S01]  /*0c90*/  LEA R32, R32, UR4, 0x2 ;  /* 0x0000000420207c11 */ /* 0x000fe2000f8e10ff */
[----:B------:R-:W-:Y:S01]  /*0ca0*/  BAR.SYNC.DEFER_BLOCKING 0x0 ;  /* 0x0000000000007b1d */ /* 0x000fe20000010000 */
[----:B-1----:R-:W-:-:S04]  /*0cb0*/  SHF.L.U32 R5, R15, 0x2, RZ ;  /* 0x000000020f057819 */ /* 0x002fc800000006ff */
[----:B--2---:R-:W-:-:S03]  /*0cc0*/  LOP3.LUT R11, R14, 0x3c, R5, 0xf8, !PT ;  /* 0x0000003c0e0b7812 */ /* 0x004fc600078ef805 */
[----:B------:R-:W1:Y:S01]  /*0cd0*/  LDC.64 R4, c[0x0][0x228] ;  /* 0x00008a00ff047b82 */ /* 0x000e620000000a00 */
[----:B0-----:R-:W-:Y:S02]  /*0ce0*/  SHF.R.U32.HI R7, RZ, 0x4, R15 ;  /* 0x00000004ff077819 */ /* 0x001fe4000001160f */
[----:B------:R-:W-:Y:S01]  /*0cf0*/  LEA.HI R0, R0, R11, RZ, 0x9 ;  /* 0x0000000b00007211 */ /* 0x000fe200078f48ff */
[----:B------:R-:W0:Y:S03]  /*0d00*/  LDS.128 R32, [R32] ;  /* 0x0000000020207984 */ /* 0x000e260000000c00 */
[----:B------:R-:W-:Y:S02]  /*0d10*/  LOP3.LUT R6, R0, 0xfffffe00, RZ, 0xc0, !PT ;  /* 0xfffffe0000067812 */ /* 0x000fe400078ec0ff */
[----:B------:R-:W-:Y:S02]  /*0d20*/  SGXT.U32 R7, R7, 0x3 ;  /* 0x000000030707781a */ /* 0x000fe40000000000 */
[----:B------:R-:W-:-:S02]  /*0d30*/  IADD3 R11, R11, -R6, RZ ;  /* 0x800000060b0b7210 */ /* 0x000fc40007ffe0ff */
[----:B------:R-:W-:Y:S02]  /*0d40*/  SHF.R.S32.HI R0, RZ, 0x9, R0 ;  /* 0x00000009ff007819 */ /* 0x000fe40000011400 */
[----:B---3--:R-:W-:Y:S02]  /*0d50*/  LOP3.LUT R3, R13, 0x200, RZ, 0xfc, !PT ;  /* 0x000002000d037812 */ /* 0x008fe400078efcff */
[----:B------:R-:W-:Y:S02]  /*0d60*/  LOP3.LUT R2, R12, R7, RZ, 0xfc, !PT ;  /* 0x000000070c027212 */ /* 0x000fe400078efcff */
[----:B------:R-:W-:Y:S01]  /*0d70*/  LOP3.LUT R12, R12, 0x8, R7, 0xfe, !PT ;  /* 0x000000080c0c7812 */ /* 0x000fe200078efe07 */
[----:B------:R-:W-:Y:S01]  /*0d80*/  IMAD R11, R0, 0x1200, R11 ;  /* 0x00001200000b7824 */ /* 0x000fe200078e020b */
[----:B------:R-:W-:Y:S02]  /*0d90*/  SHF.R.U32.HI R3, RZ, 0x4, R3 ;  /* 0x00000004ff037819 */ /* 0x000fe40000011603 */
[----:B------:R-:W-:-:S02]  /*0da0*/  ISETP.GE.AND P1, PT, R2, 0x9, PT ;  /* 0x000000090200780c */ /* 0x000fc40003f26270 */
[----:B------:R-:W-:Y:S02]  /*0db0*/  ISETP.GE.AND P0, PT, R12, 0x9, PT ;  /* 0x000000090c00780c */ /* 0x000fe40003f06270 */
[----:B------:R-:W-:Y:S01]  /*0dc0*/  LOP3.LUT R0, R3, 0x3c, RZ, 0xc0, !PT ;  /* 0x0000003c03007812 */ /* 0x000fe200078ec0ff */
[----:B------:R-:W-:-:S03]  /*0dd0*/  IMAD R3, R2, 0x200, R11 ;  /* 0x0000020002037824 */ /* 0x000fc600078e020b */
[----:B------:R-:W-:Y:S01]  /*0de0*/  IADD3 R0, R13, R0, RZ ;  /* 0x000000000d007210 */ /* 0x000fe20007ffe0ff */
[----:B-1----:R-:W-:-:S03]  /*0df0*/  IMAD.WIDE R2, R3, 0x4, R4 ;  /* 0x0000000403027825 */ /* 0x002fc600078e0204 */
[----:B------:R-:W-:Y:S02]  /*0e00*/  LEA R0, R0, UR4, 0x2 ;  /* 0x0000000400007c11 */ /* 0x000fe4000f8e10ff */
[----:B0-----:R0:W-:Y:S02]  /*0e10*/  @!P1 STG.E.128 desc[UR6][R2.64], R32 ;  /* 0x0000002002009986 */ /* 0x0011e4000c101d06 */
[----:B0-----:R-:W-:Y:S05]  /*0e20*/  @P0 EXIT ;  /* 0x000000000000094d */ /* 0x001fea0003800000 */
[----:B------:R-:W0:Y:S01]  /*0e30*/  LDS.128 R16, [R0+0x800] ;  /* 0x0008000000107984 */ /* 0x000e220000000c00 */
[----:B------:R-:W-:-:S05]  /*0e40*/  LEA R11, R12, R11, 0x9 ;  /* 0x0000000b0c0b7211 */ /* 0x000fca00078e48ff */
[----:B------:R-:W-:-:S05]  /*0e50*/  IMAD.WIDE R4, R11, 0x4, R4 ;  /* 0x000000040b047825 */ /* 0x000fca00078e0204 */
[----:B0-----:R-:W-:Y:S01]  /*0e60*/  STG.E.128 desc[UR6][R4.64], R16 ;  /* 0x0000001004007986 */ /* 0x001fe2000c101d06 */
[----:B------:R-:W-:Y:S05]  /*0e70*/  EXIT ;  /* 0x000000000000794d */ /* 0x000fea0003800000 */
.L_x_0:
[----:B------:R-:W-:-:S00]  /*0e80*/  BRA `(.L_x_0) ;  /* 0xfffffffc00fc7947 */ /* 0x000fc0000383ffff */
[----:B------:R-:W-:-:S00]  /*0e90*/  NOP ;  /* 0x0000000000007918 */ /* 0x000fc00000000000 */
        /* <DEDUP_REMOVED lines=14> */
.L_x_1:


//--------------------- .nv.global.init           --------------------------
	.section	.nv.global.init,"aw",@progbits
.nv.global.init:
	.type		_$_str,@object
	.size		_$_str,(_$_str_$_2 - _$_str)
_$_str:
        /*0000*/ 	.byte	0x5f, 0x5f, 0x43, 0x55, 0x44, 0x41, 0x5f, 0x46, 0x54, 0x5a, 0x00
	.type		_$_str_$_2,@object
	.size		_$_str_$_2,(.L_1 - _$_str_$_2)
_$_str_$_2:
        /*000b*/ 	.byte	0x5f, 0x5f, 0x43, 0x55, 0x44, 0x41, 0x5f, 0x50, 0x52, 0x45, 0x43, 0x5f, 0x53, 0x51, 0x52, 0x54
        /*001b*/ 	.byte	0x00
.L_1:


//--------------------- .nv.shared.triton_poi_fused_add_convolution_div_sqrt_31 --------------------------
	.section	.nv.shared.triton_poi_fused_add_convolution_div_sqrt_31,"aw",@nobits
	.sectionflags	@""
	.align	16
	.zero		1024


//--------------------- .nv.constant0.triton_poi_fused_add_convolution_div_sqrt_31 --------------------------
	.section	.nv.constant0.triton_poi_fused_add_convolution_div_sqrt_31,"a",@progbits
	.sectionflags	@""
	.align	4
.nv.constant0.triton_poi_fused_add_convolution_div_sqrt_31:
	.zero		568
